//
// Generated by NVIDIA NVVM Compiler
//
// Compiler Build ID: CL-36424714
// Cuda compilation tools, release 13.0, V13.0.88
// Based on NVVM 20.0.0
//

.version 9.0
.target sm_100
.address_size 64

	// .globl	add_rmsnorm_f32
.extern .shared .align 16 .b8 shared[];

.visible .entry add_rmsnorm_f32(
	.param .u64 .ptr .align 1 add_rmsnorm_f32_param_0,
	.param .u64 .ptr .align 1 add_rmsnorm_f32_param_1,
	.param .u64 .ptr .align 1 add_rmsnorm_f32_param_2,
	.param .u64 .ptr .align 1 add_rmsnorm_f32_param_3,
	.param .u64 .ptr .align 1 add_rmsnorm_f32_param_4,
	.param .u32 add_rmsnorm_f32_param_5,
	.param .f32 add_rmsnorm_f32_param_6
)
{
	.reg .pred 	%p<8>;
	.reg .b32 	%r<21>;
	.reg .b32 	%f<24>;
	.reg .b64 	%rd<28>;

	ld.param.u64 	%rd11, [add_rmsnorm_f32_param_0];
	ld.param.u64 	%rd7, [add_rmsnorm_f32_param_1];
	ld.param.u64 	%rd8, [add_rmsnorm_f32_param_2];
	ld.param.u64 	%rd9, [add_rmsnorm_f32_param_3];
	ld.param.u64 	%rd10, [add_rmsnorm_f32_param_4];
	ld.param.u32 	%r11, [add_rmsnorm_f32_param_5];
	ld.param.f32 	%f6, [add_rmsnorm_f32_param_6];
	cvta.to.global.u64 	%rd12, %rd11;
	mov.u32 	%r12, %ctaid.x;
	mov.u32 	%r20, %tid.x;
	mul.lo.s32 	%r13, %r11, %r12;
	cvt.s64.s32 	%rd1, %r13;
	mul.wide.s32 	%rd13, %r13, 4;
	add.s64 	%rd2, %rd12, %rd13;
	setp.ge.s32 	%p1, %r20, %r11;
	mov.f32 	%f23, 0f00000000;
	@%p1 bra 	$L__BB0_3;
	mov.u32 	%r2, %ntid.x;
	cvta.to.global.u64 	%rd3, %rd8;
	cvta.to.global.u64 	%rd4, %rd9;
	mov.f32 	%f23, 0f00000000;
	mov.u32 	%r18, %r20;
$L__BB0_2:
	cvt.s64.s32 	%rd14, %r18;
	add.s64 	%rd15, %rd14, %rd1;
	shl.b64 	%rd16, %rd15, 2;
	add.s64 	%rd17, %rd3, %rd16;
	ld.global.nc.f32 	%f9, [%rd17];
	add.s64 	%rd18, %rd4, %rd16;
	ld.global.nc.f32 	%f10, [%rd18];
	add.f32 	%f11, %f9, %f10;
	mul.wide.s32 	%rd19, %r18, 4;
	add.s64 	%rd20, %rd2, %rd19;
	st.global.f32 	[%rd20], %f11;
	fma.rn.f32 	%f23, %f11, %f11, %f23;
	add.s32 	%r18, %r18, %r2;
	setp.lt.s32 	%p2, %r18, %r11;
	@%p2 bra 	$L__BB0_2;
$L__BB0_3:
	shl.b32 	%r14, %r20, 2;
	mov.u32 	%r15, shared;
	add.s32 	%r5, %r15, %r14;
	st.shared.f32 	[%r5], %f23;
	bar.sync 	0;
	mov.u32 	%r6, %ntid.x;
	setp.lt.u32 	%p3, %r6, 2;
	@%p3 bra 	$L__BB0_8;
	mov.u32 	%r19, %r6;
$L__BB0_5:
	shr.u32 	%r8, %r19, 1;
	setp.ge.u32 	%p4, %r20, %r8;
	@%p4 bra 	$L__BB0_7;
	shl.b32 	%r16, %r8, 2;
	add.s32 	%r17, %r5, %r16;
	ld.shared.f32 	%f12, [%r17];
	ld.shared.f32 	%f13, [%r5];
	add.f32 	%f14, %f12, %f13;
	st.shared.f32 	[%r5], %f14;
$L__BB0_7:
	bar.sync 	0;
	setp.gt.u32 	%p5, %r19, 3;
	mov.u32 	%r19, %r8;
	@%p5 bra 	$L__BB0_5;
$L__BB0_8:
	setp.ge.s32 	%p6, %r20, %r11;
	ld.shared.f32 	%f15, [shared];
	cvt.rn.f32.s32 	%f16, %r11;
	div.rn.f32 	%f17, %f15, %f16;
	add.f32 	%f4, %f6, %f17;
	@%p6 bra 	$L__BB0_11;
	cvta.to.global.u64 	%rd5, %rd10;
	cvta.to.global.u64 	%rd6, %rd7;
	rsqrt.approx.f32 	%f5, %f4;
$L__BB0_10:
	cvt.s64.s32 	%rd21, %r20;
	mul.wide.s32 	%rd22, %r20, 4;
	add.s64 	%rd23, %rd2, %rd22;
	ld.global.f32 	%f18, [%rd23];
	mul.f32 	%f19, %f5, %f18;
	add.s64 	%rd24, %rd5, %rd22;
	ld.global.nc.f32 	%f20, [%rd24];
	mul.f32 	%f21, %f19, %f20;
	add.s64 	%rd25, %rd21, %rd1;
	shl.b64 	%rd26, %rd25, 2;
	add.s64 	%rd27, %rd6, %rd26;
	st.global.f32 	[%rd27], %f21;
	add.s32 	%r20, %r20, %r6;
	setp.lt.s32 	%p7, %r20, %r11;
	@%p7 bra 	$L__BB0_10;
$L__BB0_11:
	ret;

}


// ===== COMPILED SASS (sm_100) =====

	.target	sm_100

	.elftype	@"ET_EXEC"


//--------------------- .note.nv.tkinfo           --------------------------
	.section	.note.nv.tkinfo,"",@"SHT_NOTE"
	.sectionflags	@"SHF_NOTE_NV_TKINFO"
	.tkinfo
        /*0018*/ 	.word	0x00000002
        /*0030*/ 	.string	""
        /*0030*/ 	.string	"ptxas"
        /*0030*/ 	.string	"Cuda compilation tools, release 13.0, V13.0.88"
        /*0030*/ 	.string	"Build cuda_13.0.r13.0/compiler.36424714_0"
        /*0030*/ 	.string	"-arch sm_100 -m 64 "



//--------------------- .note.nv.cuinfo           --------------------------
	.section	.note.nv.cuinfo,"",@"SHT_NOTE"
	.sectionflags	@"SHF_NOTE_NV_CUINFO"
        /*0018*/ 	.short	0x0002
        /*001a*/ 	.short	0x0064
        /*001c*/ 	.short	0x0082
	.zero		2


//--------------------- .nv.info                  --------------------------
	.section	.nv.info,"",@"SHT_CUDA_INFO"
	.align	4


	//----- nvinfo : EIATTR_REGCOUNT
	.align		4
        /*0000*/ 	.byte	0x04, 0x2f
        /*0002*/ 	.short	(.L_1 - .L_0)
	.align		4
.L_0:
        /*0004*/ 	.word	index@(add_rmsnorm_f32)
        /*0008*/ 	.word	0x00000014


	//----- nvinfo : EIATTR_FRAME_SIZE
	.align		4
.L_1:
        /*000c*/ 	.byte	0x04, 0x11
        /*000e*/ 	.short	(.L_3 - .L_2)
	.align		4
.L_2:
        /*0010*/ 	.word	index@($__internal_0_$__cuda_sm3x_div_rn_noftz_f32_slowpath)
        /*0014*/ 	.word	0x00000000


	//----- nvinfo : EIATTR_FRAME_SIZE
	.align		4
.L_3:
        /*0018*/ 	.byte	0x04, 0x11
        /*001a*/ 	.short	(.L_5 - .L_4)
	.align		4
.L_4:
        /*001c*/ 	.word	index@(add_rmsnorm_f32)
        /*0020*/ 	.word	0x00000000


	//----- nvinfo : EIATTR_MIN_STACK_SIZE
	.align		4
.L_5:
        /*0024*/ 	.byte	0x04, 0x12
        /*0026*/ 	.short	(.L_7 - .L_6)
	.align		4
.L_6:
        /*0028*/ 	.word	index@(add_rmsnorm_f32)
        /*002c*/ 	.word	0x00000000
.L_7:


//--------------------- .nv.compat                --------------------------
	.section	.nv.compat,"",@"SHT_CUDA_COMPAT_INFO"
	.align	4
        /*0000*/ 	.byte	0x02, 0x09, 0x00, 0x00, 0x02, 0x02, 0x01, 0x00, 0x02, 0x05, 0x05, 0x00, 0x03, 0x07, 0x01, 0x01
        /*0010*/ 	.byte	0x02, 0x03, 0x00, 0x00, 0x02, 0x06, 0x01, 0x00, 0x04, 0x0b, 0x08, 0x00, 0x01, 0x00, 0x00, 0x00
        /*0020*/ 	.byte	0x00, 0x00, 0x00, 0x00


//--------------------- .nv.info.add_rmsnorm_f32  --------------------------
	.section	.nv.info.add_rmsnorm_f32,"",@"SHT_CUDA_INFO"
	.sectionflags	@""
	.align	4


	//----- nvinfo : EIATTR_CUDA_API_VERSION
	.align		4
        /*0000*/ 	.byte	0x04, 0x37
        /*0002*/ 	.short	(.L_9 - .L_8)
.L_8:
        /*0004*/ 	.word	0x00000082


	//----- nvinfo : EIATTR_KPARAM_INFO
	.align		4
.L_9:
        /*0008*/ 	.byte	0x04, 0x17
        /*000a*/ 	.short	(.L_11 - .L_10)
.L_10:
        /*000c*/ 	.word	0x00000000
        /*0010*/ 	.short	0x0006
        /*0012*/ 	.short	0x002c
        /*0014*/ 	.byte	0x00, 0xf0, 0x11, 0x00


	//----- nvinfo : EIATTR_KPARAM_INFO
	.align		4
.L_11:
        /*0018*/ 	.byte	0x04, 0x17
        /*001a*/ 	.short	(.L_13 - .L_12)
.L_12:
        /*001c*/ 	.word	0x00000000
        /*0020*/ 	.short	0x0005
        /*0022*/ 	.short	0x0028
        /*0024*/ 	.byte	0x00, 0xf0, 0x11, 0x00


	//----- nvinfo : EIATTR_KPARAM_INFO
	.align		4
.L_13:
        /*0028*/ 	.byte	0x04, 0x17
        /*002a*/ 	.short	(.L_15 - .L_14)
.L_14:
        /*002c*/ 	.word	0x00000000
        /*0030*/ 	.short	0x0004
        /*0032*/ 	.short	0x0020
        /*0034*/ 	.byte	0x00, 0xf5, 0x21, 0x00


	//----- nvinfo : EIATTR_KPARAM_INFO
	.align		4
.L_15:
        /*0038*/ 	.byte	0x04, 0x17
        /*003a*/ 	.short	(.L_17 - .L_16)
.L_16:
        /*003c*/ 	.word	0x00000000
        /*0040*/ 	.short	0x0003
        /*0042*/ 	.short	0x0018
        /*0044*/ 	.byte	0x00, 0xf5, 0x21, 0x00


	//----- nvinfo : EIATTR_KPARAM_INFO
	.align		4
.L_17:
        /*0048*/ 	.byte	0x04, 0x17
        /*004a*/ 	.short	(.L_19 - .L_18)
.L_18:
        /*004c*/ 	.word	0x00000000
        /*0050*/ 	.short	0x0002
        /*0052*/ 	.short	0x0010
        /*0054*/ 	.byte	0x00, 0xf5, 0x21, 0x00


	//----- nvinfo : EIATTR_KPARAM_INFO
	.align		4
.L_19:
        /*0058*/ 	.byte	0x04, 0x17
        /*005a*/ 	.short	(.L_21 - .L_20)
.L_20:
        /*005c*/ 	.word	0x00000000
        /*0060*/ 	.short	0x0001
        /*0062*/ 	.short	0x0008
        /*0064*/ 	.byte	0x00, 0xf5, 0x21, 0x00


	//----- nvinfo : EIATTR_KPARAM_INFO
	.align		4
.L_21:
        /*0068*/ 	.byte	0x04, 0x17
        /*006a*/ 	.short	(.L_23 - .L_22)
.L_22:
        /*006c*/ 	.word	0x00000000
        /*0070*/ 	.short	0x0000
        /*0072*/ 	.short	0x0000
        /*0074*/ 	.byte	0x00, 0xf5, 0x21, 0x00


	//----- nvinfo : EIATTR_SPARSE_MMA_MASK
	.align		4
.L_23:
        /*0078*/ 	.byte	0x03, 0x50
        /*007a*/ 	.short	0x0000


	//----- nvinfo : EIATTR_MAXREG_COUNT
	.align		4
        /*007c*/ 	.byte	0x03, 0x1b
        /*007e*/ 	.short	0x00ff


	//----- nvinfo : EIATTR_NUM_BARRIERS
	.align		4
        /*0080*/ 	.byte	0x02, 0x4c
        /*0082*/ 	.byte	0x01
	.zero		1


	//----- nvinfo : EIATTR_MERCURY_ISA_VERSION
	.align		4
        /*0084*/ 	.byte	0x03, 0x5f
        /*0086*/ 	.short	0x0101


	//----- nvinfo : EIATTR_VRC_CTA_INIT_COUNT
	.align		4
        /*0088*/ 	.byte	0x02, 0x4a
	.zero		1
	.zero		1


	//----- nvinfo : EIATTR_EXIT_INSTR_OFFSETS
	.align		4
        /*008c*/ 	.byte	0x04, 0x1c
        /*008e*/ 	.short	(.L_25 - .L_24)


	//   ....[0]....
.L_24:
        /*0090*/ 	.word	0x000004c0


	//   ....[1]....
        /*0094*/ 	.word	0x00000620


	//----- nvinfo : EIATTR_CRS_STACK_SIZE
	.align		4
.L_25:
        /*0098*/ 	.byte	0x04, 0x1e
        /*009a*/ 	.short	(.L_27 - .L_26)
.L_26:
        /*009c*/ 	.word	0x00000000


	//----- nvinfo : EIATTR_CBANK_PARAM_SIZE
	.align		4
.L_27:
        /*00a0*/ 	.byte	0x03, 0x19
        /*00a2*/ 	.short	0x0030


	//----- nvinfo : EIATTR_PARAM_CBANK
	.align		4
        /*00a4*/ 	.byte	0x04, 0x0a
        /*00a6*/ 	.short	(.L_29 - .L_28)
	.align		4
.L_28:
        /*00a8*/ 	.word	index@(.nv.constant0.add_rmsnorm_f32)
        /*00ac*/ 	.short	0x0380
        /*00ae*/ 	.short	0x0030


	//----- nvinfo : EIATTR_SW_WAR
	.align		4
.L_29:
        /*00b0*/ 	.byte	0x04, 0x36
        /*00b2*/ 	.short	(.L_31 - .L_30)
.L_30:
        /*00b4*/ 	.word	0x00000008
.L_31:


//--------------------- .nv.callgraph             --------------------------
	.section	.nv.callgraph,"",@"SHT_CUDA_CALLGRAPH"
	.align	4
	.sectionentsize	8
	.align		4
        /*0000*/ 	.word	0x00000000
	.align		4
        /*0004*/ 	.word	0xffffffff
	.align		4
        /*0008*/ 	.word	0x00000000
	.align		4
        /*000c*/ 	.word	0xfffffffe
	.align		4
        /*0010*/ 	.word	0x00000000
	.align		4
        /*0014*/ 	.word	0xfffffffd
	.align		4
        /*0018*/ 	.word	0x00000000
	.align		4
        /*001c*/ 	.word	0xfffffffc


//--------------------- .text.add_rmsnorm_f32     --------------------------
	.section	.text.add_rmsnorm_f32,"ax",@progbits
	.align	128
        .global         add_rmsnorm_f32
        .type           add_rmsnorm_f32,@function
        .size           add_rmsnorm_f32,(.L_x_16 - add_rmsnorm_f32)
        .other          add_rmsnorm_f32,@"STO_CUDA_ENTRY STV_DEFAULT"
add_rmsnorm_f32:
.text.add_rmsnorm_f32:
[----:B------:R-:W-:Y:S01]  /*0000*/  LDC R1, c[0x0][0x37c] ;  /* 0x0000df00ff017b82 */ /* 0x000fe20000000800 */
[----:B------:R-:W0:Y:S07]  /*0010*/  S2R R7, SR_TID.X ;  /* 0x0000000000077919 */ /* 0x000e2e0000002100 */
[----:B------:R-:W0:Y:S01]  /*0020*/  LDC R16, c[0x0][0x3a8] ;  /* 0x0000ea00ff107b82 */ /* 0x000e220000000800 */
[----:B------:R-:W1:Y:S01]  /*0030*/  LDCU.64 UR6, c[0x0][0x358] ;  /* 0x00006b00ff0677ac */ /* 0x000e620008000a00 */
[----:B------:R-:W-:Y:S01]  /*0040*/  BSSY.RECONVERGENT B0, `(.L_x_0) ;  /* 0x000001e000007945 */ /* 0x000fe20003800200 */
[----:B------:R-:W-:Y:S01]  /*0050*/  IMAD.MOV.U32 R0, RZ, RZ, RZ ;  /* 0x000000ffff007224 */ /* 0x000fe200078e00ff */
[----:B------:R-:W2:Y:S04]  /*0060*/  LDCU.128 UR8, c[0x0][0x390] ;  /* 0x00007200ff0877ac */ /* 0x000ea80008000c00 */
[----:B------:R-:W3:Y:S08]  /*0070*/  S2UR UR4, SR_CTAID.X ;  /* 0x00000000000479c3 */ /* 0x000ef00000002500 */
[----:B------:R-:W4:Y:S01]  /*0080*/  LDC.64 R4, c[0x0][0x380] ;  /* 0x0000e000ff047b82 */ /* 0x000f220000000a00 */
[----:B0-----:R-:W-:Y:S01]  /*0090*/  ISETP.GE.AND P0, PT, R7, R16, PT ;  /* 0x000000100700720c */ /* 0x001fe20003f06270 */
[----:B---3--:R-:W-:-:S05]  /*00a0*/  IMAD R2, R16, UR4, RZ ;  /* 0x0000000410027c24 */ /* 0x008fca000f8e02ff */
[----:B------:R-:W-:Y:S01]  /*00b0*/  SHF.R.S32.HI R6, RZ, 0x1f, R2 ;  /* 0x0000001fff067819 */ /* 0x000fe20000011402 */
[----:B----4-:R-:W-:-:S06]  /*00c0*/  IMAD.WIDE R4, R2, 0x4, R4 ;  /* 0x0000000402047825 */ /* 0x010fcc00078e0204 */
[----:B-12---:R-:W-:Y:S05]  /*00d0*/  @P0 BRA `(.L_x_1) ;  /* 0x0000000000500947 */ /* 0x006fea0003800000 */
[----:B------:R-:W0:Y:S01]  /*00e0*/  LDC R14, c[0x0][0x360] ;  /* 0x0000d800ff0e7b82 */ /* 0x000e220000000800 */
[----:B------:R-:W-:Y:S02]  /*00f0*/  IMAD.MOV.U32 R0, RZ, RZ, RZ ;  /* 0x000000ffff007224 */ /* 0x000fe400078e00ff */
[----:B------:R-:W-:-:S07]  /*0100*/  IMAD.MOV.U32 R3, RZ, RZ, R7 ;  /* 0x000000ffff037224 */ /* 0x000fce00078e0007 */
.L_x_2:
[----:B-1----:R-:W-:-:S04]  /*0110*/  IADD3 R8, P0, PT, R2, R3, RZ ;  /* 0x0000000302087210 */ /* 0x002fc80007f1e0ff */
[----:B------:R-:W-:Y:S01]  /*0120*/  LEA.HI.X.SX32 R9, R3, R6, 0x1, P0 ;  /* 0x0000000603097211 */ /* 0x000fe200000f0eff */
[----:B------:R-:W-:-:S03]  /*0130*/  IMAD.SHL.U32 R12, R8, 0x4, RZ ;  /* 0x00000004080c7824 */ /* 0x000fc600078e00ff */
[----:B------:R-:W-:Y:S02]  /*0140*/  SHF.L.U64.HI R8, R8, 0x2, R9 ;  /* 0x0000000208087819 */ /* 0x000fe40000010209 */
[C---:B------:R-:W-:Y:S02]  /*0150*/  IADD3 R10, P0, PT, R12.reuse, UR8, RZ ;  /* 0x000000080c0a7c10 */ /* 0x040fe4000ff1e0ff */
[----:B------:R-:W-:Y:S02]  /*0160*/  IADD3 R12, P1, PT, R12, UR10, RZ ;  /* 0x0000000a0c0c7c10 */ /* 0x000fe4000ff3e0ff */
[C---:B------:R-:W-:Y:S02]  /*0170*/  IADD3.X R11, PT, PT, R8.reuse, UR9, RZ, P0, !PT ;  /* 0x00000009080b7c10 */ /* 0x040fe400087fe4ff */
[----:B------:R-:W-:-:S03]  /*0180*/  IADD3.X R13, PT, PT, R8, UR11, RZ, P1, !PT ;  /* 0x0000000b080d7c10 */ /* 0x000fc60008ffe4ff */
[----:B------:R-:W2:Y:S04]  /*0190*/  LDG.E.CONSTANT R10, desc[UR6][R10.64] ;  /* 0x000000060a0a7981 */ /* 0x000ea8000c1e9900 */
[----:B------:R-:W2:Y:S01]  /*01a0*/  LDG.E.CONSTANT R13, desc[UR6][R12.64] ;  /* 0x000000060c0d7981 */ /* 0x000ea2000c1e9900 */
[----:B------:R-:W-:-:S04]  /*01b0*/  IMAD.WIDE R8, R3, 0x4, R4 ;  /* 0x0000000403087825 */ /* 0x000fc800078e0204 */
[----:B0-----:R-:W-:-:S05]  /*01c0*/  IMAD.IADD R3, R14, 0x1, R3 ;  /* 0x000000010e037824 */ /* 0x001fca00078e0203 */
[----:B------:R-:W-:Y:S01]  /*01d0*/  ISETP.GE.AND P0, PT, R3, R16, PT ;  /* 0x000000100300720c */ /* 0x000fe20003f06270 */
[----:B--2---:R-:W-:-:S04]  /*01e0*/  FADD R15, R10, R13 ;  /* 0x0000000d0a0f7221 */ /* 0x004fc80000000000 */
[----:B------:R-:W-:Y:S01]  /*01f0*/  FFMA R0, R15, R15, R0 ;  /* 0x0000000f0f007223 */ /* 0x000fe20000000000 */
[----:B------:R1:W-:Y:S07]  /*0200*/  STG.E desc[UR6][R8.64], R15 ;  /* 0x0000000f08007986 */ /* 0x0003ee000c101906 */
[----:B------:R-:W-:Y:S05]  /*0210*/  @!P0 BRA `(.L_x_2) ;  /* 0xfffffffc00bc8947 */ /* 0x000fea000383ffff */
.L_x_1:
[----:B------:R-:W-:Y:S05]  /*0220*/  BSYNC.RECONVERGENT B0 ;  /* 0x0000000000007941 */ /* 0x000fea0003800200 */
.L_x_0:
[----:B------:R-:W0:Y:S01]  /*0230*/  S2UR UR5, SR_CgaCtaId ;  /* 0x00000000000579c3 */ /* 0x000e220000008800 */
[----:B------:R-:W-:Y:S01]  /*0240*/  UMOV UR4, 0x400 ;  /* 0x0000040000047882 */ /* 0x000fe20000000000 */
[----:B------:R-:W2:Y:S02]  /*0250*/  LDCU UR8, c[0x0][0x360] ;  /* 0x00006c00ff0877ac */ /* 0x000ea40008000800 */
[----:B--2---:R-:W-:Y:S02]  /*0260*/  UISETP.GE.U32.AND UP0, UPT, UR8, 0x2, UPT ;  /* 0x000000020800788c */ /* 0x004fe4000bf06070 */
[----:B0-----:R-:W-:-:S06]  /*0270*/  ULEA UR4, UR5, UR4, 0x18 ;  /* 0x0000000405047291 */ /* 0x001fcc000f8ec0ff */
[----:B-1----:R-:W-:-:S05]  /*0280*/  LEA R9, R7, UR4, 0x2 ;  /* 0x0000000407097c11 */ /* 0x002fca000f8e10ff */
[----:B------:R0:W-:Y:S01]  /*0290*/  STS [R9], R0 ;  /* 0x0000000009007388 */ /* 0x0001e20000000800 */
[----:B------:R-:W-:Y:S06]  /*02a0*/  BAR.SYNC.DEFER_BLOCKING 0x0 ;  /* 0x0000000000007b1d */ /* 0x000fec0000010000 */
[----:B------:R-:W-:Y:S05]  /*02b0*/  BRA.U !UP0, `(.L_x_3) ;  /* 0x0000000108307547 */ /* 0x000fea000b800000 */
[----:B0-----:R-:W-:-:S07]  /*02c0*/  IMAD.U32 R0, RZ, RZ, UR8 ;  /* 0x00000008ff007e24 */ /* 0x001fce000f8e00ff */
.L_x_4:
[----:B------:R-:W-:-:S04]  /*02d0*/  SHF.R.U32.HI R10, RZ, 0x1, R0 ;  /* 0x00000001ff0a7819 */ /* 0x000fc80000011600 */
[----:B------:R-:W-:-:S13]  /*02e0*/  ISETP.GE.U32.AND P0, PT, R7, R10, PT ;  /* 0x0000000a0700720c */ /* 0x000fda0003f06070 */
[----:B------:R-:W-:Y:S01]  /*02f0*/  @!P0 IMAD R3, R10, 0x4, R9 ;  /* 0x000000040a038824 */ /* 0x000fe200078e0209 */
[----:B------:R-:W-:Y:S05]  /*0300*/  @!P0 LDS R8, [R9] ;  /* 0x0000000009088984 */ /* 0x000fea0000000800 */
[----:B------:R-:W0:Y:S02]  /*0310*/  @!P0 LDS R3, [R3] ;  /* 0x0000000003038984 */ /* 0x000e240000000800 */
[----:B0-----:R-:W-:-:S05]  /*0320*/  @!P0 FADD R8, R3, R8 ;  /* 0x0000000803088221 */ /* 0x001fca0000000000 */
[----:B------:R1:W-:Y:S01]  /*0330*/  @!P0 STS [R9], R8 ;  /* 0x0000000809008388 */ /* 0x0003e20000000800 */
[----:B------:R-:W-:Y:S01]  /*0340*/  BAR.SYNC.DEFER_BLOCKING 0x0 ;  /* 0x0000000000007b1d */ /* 0x000fe20000010000 */
[----:B------:R-:W-:Y:S01]  /*0350*/  ISETP.GT.U32.AND P0, PT, R0, 0x3, PT ;  /* 0x000000030000780c */ /* 0x000fe20003f04070 */
[----:B------:R-:W-:-:S12]  /*0360*/  IMAD.MOV.U32 R0, RZ, RZ, R10 ;  /* 0x000000ffff007224 */ /* 0x000fd800078e000a */
[----:B-1----:R-:W-:Y:S05]  /*0370*/  @P0 BRA `(.L_x_4) ;  /* 0xfffffffc00d40947 */ /* 0x002fea000383ffff */
.L_x_3:
[----:B------:R-:W1:Y:S01]  /*0380*/  S2UR UR5, SR_CgaCtaId ;  /* 0x00000000000579c3 */ /* 0x000e620000008800 */
[----:B------:R-:W-:Y:S02]  /*0390*/  UMOV UR4, 0x400 ;  /* 0x0000040000047882 */ /* 0x000fe40000000000 */
[----:B-1----:R-:W-:Y:S01]  /*03a0*/  ULEA UR4, UR5, UR4, 0x18 ;  /* 0x0000000405047291 */ /* 0x002fe2000f8ec0ff */
[----:B------:R-:W1:Y:S08]  /*03b0*/  LDCU UR5, c[0x0][0x3a8] ;  /* 0x00007500ff0577ac */ /* 0x000e700008000800 */
[----:B0-----:R-:W0:Y:S01]  /*03c0*/  LDS R0, [UR4] ;  /* 0x00000004ff007984 */ /* 0x001e220008000800 */
[----:B-1----:R-:W-:-:S02]  /*03d0*/  I2FP.F32.S32 R3, UR5 ;  /* 0x0000000500037c45 */ /* 0x002fc40008201400 */
[----:B------:R-:W-:Y:S02]  /*03e0*/  ISETP.GE.AND P2, PT, R7, UR5, PT ;  /* 0x0000000507007c0c */ /* 0x000fe4000bf46270 */
[----:B------:R-:W1:Y:S02]  /*03f0*/  MUFU.RCP R8, R3 ;  /* 0x0000000300087308 */ /* 0x000e640000001000 */
[----:B-1----:R-:W-:-:S04]  /*0400*/  FFMA R9, -R3, R8, 1 ;  /* 0x3f80000003097423 */ /* 0x002fc80000000108 */
[----:B------:R-:W-:Y:S02]  /*0410*/  FFMA R9, R8, R9, R8 ;  /* 0x0000000908097223 */ /* 0x000fe40000000008 */
[----:B0-----:R-:W0:Y:S02]  /*0420*/  FCHK P0, R0, R3 ;  /* 0x0000000300007302 */ /* 0x001e240000000000 */
[----:B------:R-:W-:-:S04]  /*0430*/  FFMA R8, R0, R9, RZ ;  /* 0x0000000900087223 */ /* 0x000fc800000000ff */
[----:B------:R-:W-:-:S04]  /*0440*/  FFMA R10, -R3, R8, R0 ;  /* 0x00000008030a7223 */ /* 0x000fc80000000100 */
[----:B------:R-:W-:Y:S01]  /*0450*/  FFMA R8, R9, R10, R8 ;  /* 0x0000000a09087223 */ /* 0x000fe20000000008 */
[----:B0-----:R-:W-:Y:S06]  /*0460*/  @!P0 BRA `(.L_x_5) ;  /* 0x00000000000c8947 */ /* 0x001fec0003800000 */
[----:B------:R-:W-:-:S07]  /*0470*/  MOV R8, 0x490 ;  /* 0x0000049000087802 */ /* 0x000fce0000000f00 */
[----:B------:R-:W-:Y:S05]  /*0480*/  CALL.REL.NOINC `($__internal_0_$__cuda_sm3x_div_rn_noftz_f32_slowpath) ;  /* 0x0000000000687944 */ /* 0x000fea0003c00000 */
[----:B------:R-:W-:-:S07]  /*0490*/  IMAD.MOV.U32 R8, RZ, RZ, R0 ;  /* 0x000000ffff087224 */ /* 0x000fce00078e0000 */
.L_x_5:
[----:B------:R-:W0:Y:S02]  /*04a0*/  LDCU UR4, c[0x0][0x3ac] ;  /* 0x00007580ff0477ac */ /* 0x000e240008000800 */
[----:B0-----:R-:W-:Y:S01]  /*04b0*/  FADD R0, R8, UR4 ;  /* 0x0000000408007e21 */ /* 0x001fe20008000000 */
[----:B------:R-:W-:Y:S06]  /*04c0*/  @P2 EXIT ;  /* 0x000000000000294d */ /* 0x000fec0003800000 */
[C---:B------:R-:W-:Y:S01]  /*04d0*/  FSETP.GEU.AND P0, PT, |R0|.reuse, 1.175494350822287508e-38, PT ;  /* 0x008000000000780b */ /* 0x040fe20003f0e200 */
[----:B------:R-:W0:Y:S01]  /*04e0*/  LDC.64 R8, c[0x0][0x3a0] ;  /* 0x0000e800ff087b82 */ /* 0x000e220000000a00 */
[----:B------:R-:W1:Y:S01]  /*04f0*/  LDCU UR9, c[0x0][0x3a8] ;  /* 0x00007500ff0977ac */ /* 0x000e620008000800 */
[----:B------:R-:W2:Y:S10]  /*0500*/  LDCU.64 UR4, c[0x0][0x388] ;  /* 0x00007100ff0477ac */ /* 0x000eb40008000a00 */
[----:B------:R-:W-:-:S04]  /*0510*/  @!P0 FMUL R0, R0, 16777216 ;  /* 0x4b80000000008820 */ /* 0x000fc80000400000 */
[----:B------:R-:W3:Y:S02]  /*0520*/  MUFU.RSQ R3, R0 ;  /* 0x0000000000037308 */ /* 0x000ee40000001400 */
[----:B-123--:R-:W-:-:S07]  /*0530*/  @!P0 FMUL R3, R3, 4096 ;  /* 0x4580000003038820 */ /* 0x00efce0000400000 */
.L_x_6:
[----:B------:R-:W-:-:S04]  /*0540*/  IMAD.WIDE R10, R7, 0x4, R4 ;  /* 0x00000004070a7825 */ /* 0x000fc800078e0204 */
[----:B0-----:R-:W-:Y:S02]  /*0550*/  IMAD.WIDE R12, R7, 0x4, R8 ;  /* 0x00000004070c7825 */ /* 0x001fe400078e0208 */
[----:B------:R-:W2:Y:S04]  /*0560*/  LDG.E R10, desc[UR6][R10.64] ;  /* 0x000000060a0a7981 */ /* 0x000ea8000c1e1900 */
[----:B------:R-:W3:Y:S01]  /*0570*/  LDG.E.CONSTANT R13, desc[UR6][R12.64] ;  /* 0x000000060c0d7981 */ /* 0x000ee2000c1e9900 */
[----:B-1----:R-:W-:-:S04]  /*0580*/  IADD3 R15, P0, PT, R2, R7, RZ ;  /* 0x00000007020f7210 */ /* 0x002fc80007f1e0ff */
[C---:B------:R-:W-:Y:S01]  /*0590*/  LEA.HI.X.SX32 R16, R7.reuse, R6, 0x1, P0 ;  /* 0x0000000607107211 */ /* 0x040fe200000f0eff */
[----:B------:R-:W-:Y:S01]  /*05a0*/  VIADD R7, R7, UR8 ;  /* 0x0000000807077c36 */ /* 0x000fe20008000000 */
[----:B------:R-:W-:-:S04]  /*05b0*/  LEA R14, P0, R15, UR4, 0x2 ;  /* 0x000000040f0e7c11 */ /* 0x000fc8000f8010ff */
[----:B------:R-:W-:Y:S02]  /*05c0*/  LEA.HI.X R15, R15, UR5, R16, 0x2, P0 ;  /* 0x000000050f0f7c11 */ /* 0x000fe400080f1410 */
[----:B------:R-:W-:Y:S01]  /*05d0*/  ISETP.GE.AND P0, PT, R7, UR9, PT ;  /* 0x0000000907007c0c */ /* 0x000fe2000bf06270 */
[----:B--2---:R-:W-:-:S04]  /*05e0*/  FMUL R0, R3, R10 ;  /* 0x0000000a03007220 */ /* 0x004fc80000400000 */
[----:B---3--:R-:W-:-:S05]  /*05f0*/  FMUL R17, R0, R13 ;  /* 0x0000000d00117220 */ /* 0x008fca0000400000 */
[----:B------:R1:W-:Y:S03]  /*0600*/  STG.E desc[UR6][R14.64], R17 ;  /* 0x000000110e007986 */ /* 0x0003e6000c101906 */
[----:B------:R-:W-:Y:S05]  /*0610*/  @!P0 BRA `(.L_x_6) ;  /* 0xfffffffc00c88947 */ /* 0x000fea000383ffff */
[----:B------:R-:W-:Y:S05]  /*0620*/  EXIT ;  /* 0x000000000000794d */ /* 0x000fea0003800000 */
        .weak           $__internal_0_$__cuda_sm3x_div_rn_noftz_f32_slowpath
        .type           $__internal_0_$__cuda_sm3x_div_rn_noftz_f32_slowpath,@function
        .size           $__internal_0_$__cuda_sm3x_div_rn_noftz_f32_slowpath,(.L_x_16 - $__internal_0_$__cuda_sm3x_div_rn_noftz_f32_slowpath)
$__internal_0_$__cuda_sm3x_div_rn_noftz_f32_slowpath:
[--C-:B------:R-:W-:Y:S01]  /*0630*/  SHF.R.U32.HI R10, RZ, 0x17, R3.reuse ;  /* 0x00000017ff0a7819 */ /* 0x100fe20000011603 */
[--C-:B------:R-:W-:Y:S01]  /*0640*/  IMAD.MOV.U32 R12, RZ, RZ, R0.reuse ;  /* 0x000000ffff0c7224 */ /* 0x100fe200078e0000 */
[----:B------:R-:W-:Y:S01]  /*0650*/  SHF.R.U32.HI R9, RZ, 0x17, R0 ;  /* 0x00000017ff097819 */ /* 0x000fe20000011600 */
[----:B------:R-:W-:Y:S01]  /*0660*/  IMAD.MOV.U32 R13, RZ, RZ, R3 ;  /* 0x000000ffff0d7224 */ /* 0x000fe200078e0003 */
[----:B------:R-:W-:Y:S02]  /*0670*/  LOP3.LUT R10, R10, 0xff, RZ, 0xc0, !PT ;  /* 0x000000ff0a0a7812 */ /* 0x000fe400078ec0ff */
[----:B------:R-:W-:-:S03]  /*0680*/  LOP3.LUT R11, R9, 0xff, RZ, 0xc0, !PT ;  /* 0x000000ff090b7812 */ /* 0x000fc600078ec0ff */
[----:B------:R-:W-:Y:S02]  /*0690*/  VIADD R15, R10, 0xffffffff ;  /* 0xffffffff0a0f7836 */ /* 0x000fe40000000000 */
[----:B------:R-:W-:-:S03]  /*06a0*/  VIADD R14, R11, 0xffffffff ;  /* 0xffffffff0b0e7836 */ /* 0x000fc60000000000 */
[----:B------:R-:W-:-:S04]  /*06b0*/  ISETP.GT.U32.AND P0, PT, R15, 0xfd, PT ;  /* 0x000000fd0f00780c */ /* 0x000fc80003f04070 */
[----:B------:R-:W-:-:S13]  /*06c0*/  ISETP.GT.U32.OR P0, PT, R14, 0xfd, P0 ;  /* 0x000000fd0e00780c */ /* 0x000fda0000704470 */
[----:B------:R-:W-:Y:S01]  /*06d0*/  @!P0 IMAD.MOV.U32 R9, RZ, RZ, RZ ;  /* 0x000000ffff098224 */ /* 0x000fe200078e00ff */
[----:B------:R-:W-:Y:S06]  /*06e0*/  @!P0 BRA `(.L_x_7) ;  /* 0x00000000005c8947 */ /* 0x000fec0003800000 */
[----:B------:R-:W-:Y:S02]  /*06f0*/  FSETP.GTU.FTZ.AND P0, PT, |R0|, +INF , PT ;  /* 0x7f8000000000780b */ /* 0x000fe40003f1c200 */
[----:B------:R-:W-:-:S04]  /*0700*/  FSETP.GTU.FTZ.AND P1, PT, |R3|, +INF , PT ;  /* 0x7f8000000300780b */ /* 0x000fc80003f3c200 */
[----:B------:R-:W-:-:S13]  /*0710*/  PLOP3.LUT P0, PT, P0, P1, PT, 0xf8, 0x8f ;  /* 0x00000000008f781c */ /* 0x000fda0000703f70 */
[----:B------:R-:W-:Y:S05]  /*0720*/  @P0 BRA `(.L_x_8) ;  /* 0x0000000400440947 */ /* 0x000fea0003800000 */
[----:B------:R-:W-:-:S13]  /*0730*/  LOP3.LUT P0, RZ, R13, 0x7fffffff, R12, 0xc8, !PT ;  /* 0x7fffffff0dff7812 */ /* 0x000fda000780c80c */
[----:B------:R-:W-:Y:S05]  /*0740*/  @!P0 BRA `(.L_x_9) ;  /* 0x0000000400348947 */ /* 0x000fea0003800000 */
[C---:B------:R-:W-:Y:S02]  /*0750*/  FSETP.NEU.FTZ.AND P3, PT, |R0|.reuse, +INF , PT ;  /* 0x7f8000000000780b */ /* 0x040fe40003f7d200 */
[----:B------:R-:W-:Y:S02]  /*0760*/  FSETP.NEU.FTZ.AND P1, PT, |R3|, +INF , PT ;  /* 0x7f8000000300780b */ /* 0x000fe40003f3d200 */
[----:B------:R-:W-:-:S11]  /*0770*/  FSETP.NEU.FTZ.AND P0, PT, |R0|, +INF , PT ;  /* 0x7f8000000000780b */ /* 0x000fd60003f1d200 */
[----:B------:R-:W-:Y:S05]  /*0780*/  @!P1 BRA !P3, `(.L_x_9) ;  /* 0x0000000400249947 */ /* 0x000fea0005800000 */
[----:B------:R-:W-:-:S04]  /*0790*/  LOP3.LUT P3, RZ, R12, 0x7fffffff, RZ, 0xc0, !PT ;  /* 0x7fffffff0cff7812 */ /* 0x000fc8000786c0ff */
[----:B------:R-:W-:-:S13]  /*07a0*/  PLOP3.LUT P1, PT, P1, P3, PT, 0x2f, 0xf2 ;  /* 0x0000000000f2781c */ /* 0x000fda0000f26577 */
[----:B------:R-:W-:Y:S05]  /*07b0*/  @P1 BRA `(.L_x_10) ;  /* 0x0000000400101947 */ /* 0x000fea0003800000 */
[----:B------:R-:W-:-:S04]  /*07c0*/  LOP3.LUT P1, RZ, R13, 0x7fffffff, RZ, 0xc0, !PT ;  /* 0x7fffffff0dff7812 */ /* 0x000fc8000782c0ff */
[----:B------:R-:W-:-:S13]  /*07d0*/  PLOP3.LUT P0, PT, P0, P1, PT, 0x2f, 0xf2 ;  /* 0x0000000000f2781c */ /* 0x000fda0000702577 */
[----:B------:R-:W-:Y:S05]  /*07e0*/  @P0 BRA `(.L_x_11) ;  /* 0x0000000000f80947 */ /* 0x000fea0003800000 */
[----:B------:R-:W-:Y:S02]  /*07f0*/  ISETP.GE.AND P0, PT, R14, RZ, PT ;  /* 0x000000ff0e00720c */ /* 0x000fe40003f06270 */
[----:B------:R-:W-:-:S11]  /*0800*/  ISETP.GE.AND P1, PT, R15, RZ, PT ;  /* 0x000000ff0f00720c */ /* 0x000fd60003f26270 */
[----:B------:R-:W-:Y:S02]  /*0810*/  @P0 IMAD.MOV.U32 R9, RZ, RZ, RZ ;  /* 0x000000ffff090224 */ /* 0x000fe400078e00ff */
[----:B------:R-:W-:Y:S01]  /*0820*/  @!P0 FFMA R12, R0, 1.84467440737095516160e+19, RZ ;  /* 0x5f800000000c8823 */ /* 0x000fe200000000ff */
[----:B------:R-:W-:Y:S02]  /*0830*/  @!P0 IMAD.MOV.U32 R9, RZ, RZ, -0x40 ;  /* 0xffffffc0ff098424 */ /* 0x000fe400078e00ff */
[----:B------:R-:W-:Y:S02]  /*0840*/  @!P1 FFMA R13, R3, 1.84467440737095516160e+19, RZ ;  /* 0x5f800000030d9823 */ /* 0x000fe400000000ff */
[----:B------:R-:W-:-:S07]  /*0850*/  @!P1 VIADD R9, R9, 0x40 ;  /* 0x0000004009099836 */ /* 0x000fce0000000000 */
.L_x_7:
[----:B------:R-:W-:Y:S01]  /*0860*/  LEA R0, R10, 0xc0800000, 0x17 ;  /* 0xc08000000a007811 */ /* 0x000fe200078eb8ff */
[----:B------:R-:W-:-:S04]  /*0870*/  VIADD R11, R11, 0xffffff81 ;  /* 0xffffff810b0b7836 */ /* 0x000fc80000000000 */
[----:B------:R-:W-:Y:S01]  /*0880*/  IMAD.IADD R13, R13, 0x1, -R0 ;  /* 0x000000010d0d7824 */ /* 0x000fe200078e0a00 */
[C---:B------:R-:W-:Y:S01]  /*0890*/  IADD3 R10, PT, PT, R11.reuse, 0x7f, -R10 ;  /* 0x0000007f0b0a7810 */ /* 0x040fe20007ffe80a */
[----:B------:R-:W-:Y:S02]  /*08a0*/  IMAD R0, R11, -0x800000, R12 ;  /* 0xff8000000b007824 */ /* 0x000fe400078e020c */
[----:B------:R-:W0:Y:S01]  /*08b0*/  MUFU.RCP R3, R13 ;  /* 0x0000000d00037308 */ /* 0x000e220000001000 */
[----:B------:R-:W-:Y:S01]  /*08c0*/  FADD.FTZ R15, -R13, -RZ ;  /* 0x800000ff0d0f7221 */ /* 0x000fe20000010100 */
[----:B------:R-:W-:-:S03]  /*08d0*/  IMAD.IADD R10, R10, 0x1, R9 ;  /* 0x000000010a0a7824 */ /* 0x000fc600078e0209 */
[----:B0-----:R-:W-:-:S04]  /*08e0*/  FFMA R14, R3, R15, 1 ;  /* 0x3f800000030e7423 */ /* 0x001fc8000000000f */
[----:B------:R-:W-:-:S04]  /*08f0*/  FFMA R14, R3, R14, R3 ;  /* 0x0000000e030e7223 */ /* 0x000fc80000000003 */
[----:B------:R-:W-:-:S04]  /*0900*/  FFMA R3, R0, R14, RZ ;  /* 0x0000000e00037223 */ /* 0x000fc800000000ff */
[----:B------:R-:W-:-:S04]  /*0910*/  FFMA R12, R15, R3, R0 ;  /* 0x000000030f0c7223 */ /* 0x000fc80000000000 */
[----:B------:R-:W-:-:S04]  /*0920*/  FFMA R17, R14, R12, R3 ;  /* 0x0000000c0e117223 */ /* 0x000fc80000000003 */
[----:B------:R-:W-:-:S04]  /*0930*/  FFMA R12, R15, R17, R0 ;  /* 0x000000110f0c7223 */ /* 0x000fc80000000000 */
[----:B------:R-:W-:-:S05]  /*0940*/  FFMA R0, R14, R12, R17 ;  /* 0x0000000c0e007223 */ /* 0x000fca0000000011 */
[----:B------:R-:W-:-:S04]  /*0950*/  SHF.R.U32.HI R3, RZ, 0x17, R0 ;  /* 0x00000017ff037819 */ /* 0x000fc80000011600 */
[----:B------:R-:W-:-:S05]  /*0960*/  LOP3.LUT R3, R3, 0xff, RZ, 0xc0, !PT ;  /* 0x000000ff03037812 */ /* 0x000fca00078ec0ff */
[----:B------:R-:W-:-:S04]  /*0970*/  IMAD.IADD R11, R3, 0x1, R10 ;  /* 0x00000001030b7824 */ /* 0x000fc800078e020a */
[----:B------:R-:W-:-:S05]  /*0980*/  VIADD R3, R11, 0xffffffff ;  /* 0xffffffff0b037836 */ /* 0x000fca0000000000 */
[----:B------:R-:W-:-:S13]  /*0990*/  ISETP.GE.U32.AND P0, PT, R3, 0xfe, PT ;  /* 0x000000fe0300780c */ /* 0x000fda0003f06070 */
[----:B------:R-:W-:Y:S05]  /*09a0*/  @!P0 BRA `(.L_x_12) ;  /* 0x0000000000808947 */ /* 0x000fea0003800000 */
[----:B------:R-:W-:-:S13]  /*09b0*/  ISETP.GT.AND P0, PT, R11, 0xfe, PT ;  /* 0x000000fe0b00780c */ /* 0x000fda0003f04270 */
[----:B------:R-:W-:Y:S05]  /*09c0*/  @P0 BRA `(.L_x_13) ;  /* 0x00000000006c0947 */ /* 0x000fea0003800000 */
[----:B------:R-:W-:-:S13]  /*09d0*/  ISETP.GE.AND P0, PT, R11, 0x1, PT ;  /* 0x000000010b00780c */ /* 0x000fda0003f06270 */
[----:B------:R-:W-:Y:S05]  /*09e0*/  @P0 BRA `(.L_x_14) ;  /* 0x0000000000980947 */ /* 0x000fea0003800000 */
[----:B------:R-:W-:Y:S02]  /*09f0*/  ISETP.GE.AND P0, PT, R11, -0x18, PT ;  /* 0xffffffe80b00780c */ /* 0x000fe40003f06270 */
[----:B------:R-:W-:-:S11]  /*0a00*/  LOP3.LUT R0, R0, 0x80000000, RZ, 0xc0, !PT ;  /* 0x8000000000007812 */ /* 0x000fd600078ec0ff */
[----:B------:R-:W-:Y:S05]  /*0a10*/  @!P0 BRA `(.L_x_14) ;  /* 0x00000000008c8947 */ /* 0x000fea0003800000 */
[CCC-:B------:R-:W-:Y:S01]  /*0a20*/  FFMA.RZ R3, R14.reuse, R12.reuse, R17.reuse ;  /* 0x0000000c0e037223 */ /* 0x1c0fe2000000c011 */
[CCC-:B------:R-:W-:Y:S01]  /*0a30*/  FFMA.RM R10, R14.reuse, R12.reuse, R17.reuse ;  /* 0x0000000c0e0a7223 */ /* 0x1c0fe20000004011 */
[C---:B------:R-:W-:Y:S02]  /*0a40*/  ISETP.NE.AND P3, PT, R11.reuse, RZ, PT ;  /* 0x000000ff0b00720c */ /* 0x040fe40003f65270 */
[----:B------:R-:W-:Y:S02]  /*0a50*/  ISETP.NE.AND P1, PT, R11, RZ, PT ;  /* 0x000000ff0b00720c */ /* 0x000fe40003f25270 */
[----:B------:R-:W-:Y:S01]  /*0a60*/  LOP3.LUT R9, R3, 0x7fffff, RZ, 0xc0, !PT ;  /* 0x007fffff03097812 */ /* 0x000fe200078ec0ff */
[----:B------:R-:W-:Y:S01]  /*0a70*/  FFMA.RP R3, R14, R12, R17 ;  /* 0x0000000c0e037223 */ /* 0x000fe20000008011 */
[----:B------:R-:W-:Y:S02]  /*0a80*/  VIADD R12, R11, 0x20 ;  /* 0x000000200b0c7836 */ /* 0x000fe40000000000 */
[----:B------:R-:W-:Y:S01]  /*0a90*/  LOP3.LUT R9, R9, 0x800000, RZ, 0xfc, !PT ;  /* 0x0080000009097812 */ /* 0x000fe200078efcff */
[----:B------:R-:W-:Y:S01]  /*0aa0*/  IMAD.MOV R11, RZ, RZ, -R11 ;  /* 0x000000ffff0b7224 */ /* 0x000fe200078e0a0b */
[----:B------:R-:W-:-:S02]  /*0ab0*/  FSETP.NEU.FTZ.AND P0, PT, R3, R10, PT ;  /* 0x0000000a0300720b */ /* 0x000fc40003f1d000 */
[----:B------:R-:W-:Y:S02]  /*0ac0*/  SHF.L.U32 R12, R9, R12, RZ ;  /* 0x0000000c090c7219 */ /* 0x000fe400000006ff */
[----:B------:R-:W-:Y:S02]  /*0ad0*/  SEL R10, R11, RZ, P3 ;  /* 0x000000ff0b0a7207 */ /* 0x000fe40001800000 */
[----:B------:R-:W-:Y:S02]  /*0ae0*/  ISETP.NE.AND P1, PT, R12, RZ, P1 ;  /* 0x000000ff0c00720c */ /* 0x000fe40000f25270 */
[----:B------:R-:W-:Y:S02]  /*0af0*/  SHF.R.U32.HI R10, RZ, R10, R9 ;  /* 0x0000000aff0a7219 */ /* 0x000fe40000011609 */
[----:B------:R-:W-:Y:S02]  /*0b00*/  PLOP3.LUT P0, PT, P0, P1, PT, 0xf8, 0x8f ;  /* 0x00000000008f781c */ /* 0x000fe40000703f70 */
[----:B------:R-:W-:-:S02]  /*0b10*/  SHF.R.U32.HI R12, RZ, 0x1, R10 ;  /* 0x00000001ff0c7819 */ /* 0x000fc4000001160a */
[----:B------:R-:W-:-:S04]  /*0b20*/  SEL R3, RZ, 0x1, !P0 ;  /* 0x00000001ff037807 */ /* 0x000fc80004000000 */
[----:B------:R-:W-:-:S04]  /*0b30*/  LOP3.LUT R3, R3, 0x1, R12, 0xf8, !PT ;  /* 0x0000000103037812 */ /* 0x000fc800078ef80c */
[----:B------:R-:W-:-:S05]  /*0b40*/  LOP3.LUT R3, R3, R10, RZ, 0xc0, !PT ;  /* 0x0000000a03037212 */ /* 0x000fca00078ec0ff */
[----:B------:R-:W-:-:S05]  /*0b50*/  IMAD.IADD R3, R12, 0x1, R3 ;  /* 0x000000010c037824 */ /* 0x000fca00078e0203 */
[----:B------:R-:W-:Y:S01]  /*0b60*/  LOP3.LUT R0, R3, R0, RZ, 0xfc, !PT ;  /* 0x0000000003007212 */ /* 0x000fe200078efcff */
[----:B------:R-:W-:Y:S06]  /*0b70*/  BRA `(.L_x_14) ;  /* 0x0000000000347947 */ /* 0x000fec0003800000 */
.L_x_13:
[----:B------:R-:W-:-:S04]  /*0b80*/  LOP3.LUT R0, R0, 0x80000000, RZ, 0xc0, !PT ;  /* 0x8000000000007812 */ /* 0x000fc800078ec0ff */
[----:B------:R-:W-:Y:S01]  /*0b90*/  LOP3.LUT R0, R0, 0x7f800000, RZ, 0xfc, !PT ;  /* 0x7f80000000007812 */ /* 0x000fe200078efcff */
[----:B------:R-:W-:Y:S06]  /*0ba0*/  BRA `(.L_x_14) ;  /* 0x0000000000287947 */ /* 0x000fec0003800000 */
.L_x_12:
[----:B------:R-:W-:Y:S01]  /*0bb0*/  IMAD R0, R10, 0x800000, R0 ;  /* 0x008000000a007824 */ /* 0x000fe200078e0200 */
[----:B------:R-:W-:Y:S06]  /*0bc0*/  BRA `(.L_x_14) ;  /* 0x0000000000207947 */ /* 0x000fec0003800000 */
.L_x_11:
[----:B------:R-:W-:-:S04]  /*0bd0*/  LOP3.LUT R0, R13, 0x80000000, R12, 0x48, !PT ;  /* 0x800000000d007812 */ /* 0x000fc800078e480c */
[----:B------:R-:W-:Y:S01]  /*0be0*/  LOP3.LUT R0, R0, 0x7f800000, RZ, 0xfc, !PT ;  /* 0x7f80000000007812 */ /* 0x000fe200078efcff */
[----:B------:R-:W-:Y:S06]  /*0bf0*/  BRA `(.L_x_14) ;  /* 0x0000000000147947 */ /* 0x000fec0003800000 */
.L_x_10:
[----:B------:R-:W-:Y:S01]  /*0c00*/  LOP3.LUT R0, R13, 0x80000000, R12, 0x48, !PT ;  /* 0x800000000d007812 */ /* 0x000fe200078e480c */
[----:B------:R-:W-:Y:S06]  /*0c10*/  BRA `(.L_x_14) ;  /* 0x00000000000c7947 */ /* 0x000fec0003800000 */
.L_x_9:
[----:B------:R-:W0:Y:S01]  /*0c20*/  MUFU.RSQ R0, -QNAN ;  /* 0xffc0000000007908 */ /* 0x000e220000001400 */
[----:B------:R-:W-:Y:S05]  /*0c30*/  BRA `(.L_x_14) ;  /* 0x0000000000047947 */ /* 0x000fea0003800000 */
.L_x_8:
[----:B------:R-:W-:-:S07]  /*0c40*/  FADD.FTZ R0, R0, R3 ;  /* 0x0000000300007221 */ /* 0x000fce0000010000 */
.L_x_14:
[----:B------:R-:W-:-:S04]  /*0c50*/  IMAD.MOV.U32 R9, RZ, RZ, 0x0 ;  /* 0x00000000ff097424 */ /* 0x000fc800078e00ff */
[----:B0-----:R-:W-:Y:S05]  /*0c60*/  RET.REL.NODEC R8 `(add_rmsnorm_f32) ;  /* 0xfffffff008e47950 */ /* 0x001fea0003c3ffff */
.L_x_15:
[----:B------:R-:W-:-:S00]  /*0c70*/  BRA `(.L_x_15) ;  /* 0xfffffffc00fc7947 */ /* 0x000fc0000383ffff */
[----:B------:R-:W-:-:S00]  /*0c80*/  NOP ;  /* 0x0000000000007918 */ /* 0x000fc00000000000 */
[----:B------:R-:W-:-:S00]  /*0c90*/  NOP ;  /* 0x0000000000007918 */ /* 0x000fc00000000000 */
[----:B------:R-:W-:-:S00]  /*0ca0*/  NOP ;  /* 0x0000000000007918 */ /* 0x000fc00000000000 */
[----:B------:R-:W-:-:S00]  /*0cb0*/  NOP ;  /* 0x0000000000007918 */ /* 0x000fc00000000000 */
[----:B------:R-:W-:-:S00]  /*0cc0*/  NOP ;  /* 0x0000000000007918 */ /* 0x000fc00000000000 */
[----:B------:R-:W-:-:S00]  /*0cd0*/  NOP ;  /* 0x0000000000007918 */ /* 0x000fc00000000000 */
[----:B------:R-:W-:-:S00]  /*0ce0*/  NOP ;  /* 0x0000000000007918 */ /* 0x000fc00000000000 */
[----:B------:R-:W-:-:S00]  /*0cf0*/  NOP ;  /* 0x0000000000007918 */ /* 0x000fc00000000000 */
.L_x_16:


//--------------------- .nv.shared.add_rmsnorm_f32 --------------------------
	.section	.nv.shared.add_rmsnorm_f32,"aw",@nobits
	.sectionflags	@""
	.align	16
	.zero		1024


//--------------------- .nv.shared.reserved.0     --------------------------
	.section	.nv.shared.reserved.0,"aw",@nobits
	.weak		__nv_reservedSMEM_offset_0_alias
	.size		__nv_reservedSMEM_offset_0_alias, 0, 64
	.other		__nv_reservedSMEM_offset_0_alias,@"STO_CUDA_RESERVED_SHARED STV_DEFAULT"
__nv_reservedSMEM_offset_0_alias:
	.zero		0
	.zero		64


//--------------------- .nv.constant0.add_rmsnorm_f32 --------------------------
	.section	.nv.constant0.add_rmsnorm_f32,"a",@progbits
	.sectionflags	@""
	.align	4
.nv.constant0.add_rmsnorm_f32:
	.zero		944


//--------------------- SYMBOLS --------------------------

	.type		.nv.reservedSmem.offset0,@object
	.size		.nv.reservedSmem.offset0,0x4
	.type		.nv.reservedSmem.cap,@object
	.size		.nv.reservedSmem.cap,0x4
